//
// Generated by NVIDIA NVVM Compiler
//
// Compiler Build ID: CL-36424714
// Cuda compilation tools, release 13.0, V13.0.88
// Based on NVVM 20.0.0
//

.version 9.0
.target sm_100
.address_size 64

	// .globl	_Z5Soma2PfS_
.extern .shared .align 16 .b8 partialSum[];

.visible .entry _Z5Soma2PfS_(
	.param .u64 .ptr .align 1 _Z5Soma2PfS__param_0,
	.param .u64 .ptr .align 1 _Z5Soma2PfS__param_1
)
{
	.reg .pred 	%p<2>;
	.reg .b32 	%r<13>;
	.reg .b32 	%f<5>;
	.reg .b64 	%rd<5>;

	ld.param.u64 	%rd1, [_Z5Soma2PfS__param_1];
	cvta.to.global.u64 	%rd2, %rd1;
	mov.u32 	%r1, %tid.x;
	mul.wide.u32 	%rd3, %r1, 4;
	add.s64 	%rd4, %rd2, %rd3;
	ld.global.f32 	%f1, [%rd4];
	shl.b32 	%r6, %r1, 2;
	mov.u32 	%r7, partialSum;
	add.s32 	%r2, %r7, %r6;
	st.shared.f32 	[%r2], %f1;
	bar.sync 	0;
	mov.u32 	%r12, %ntid.x;
$L__BB0_1:
	shr.u32 	%r5, %r12, 1;
	bar.sync 	0;
	and.b32  	%r8, %r12, 2046;
	rem.u32 	%r9, %r1, %r8;
	setp.ne.s32 	%p1, %r9, 0;
	mov.u32 	%r12, %r5;
	@%p1 bra 	$L__BB0_1;
	shl.b32 	%r10, %r5, 2;
	add.s32 	%r11, %r2, %r10;
	ld.shared.f32 	%f2, [%r11];
	ld.shared.f32 	%f3, [%r2];
	add.f32 	%f4, %f2, %f3;
	st.shared.f32 	[%r2], %f4;
	bra.uni 	$L__BB0_1;

}
	// .globl	_Z5Soma1PfS_
.visible .entry _Z5Soma1PfS_(
	.param .u64 .ptr .align 1 _Z5Soma1PfS__param_0,
	.param .u64 .ptr .align 1 _Z5Soma1PfS__param_1
)
{
	.reg .pred 	%p<5>;
	.reg .b32 	%r<14>;
	.reg .b32 	%f<6>;
	.reg .b64 	%rd<7>;

	ld.param.u64 	%rd1, [_Z5Soma1PfS__param_0];
	ld.param.u64 	%rd2, [_Z5Soma1PfS__param_1];
	cvta.to.global.u64 	%rd3, %rd2;
	mov.u32 	%r1, %tid.x;
	mul.wide.u32 	%rd4, %r1, 4;
	add.s64 	%rd5, %rd3, %rd4;
	ld.global.f32 	%f1, [%rd5];
	shl.b32 	%r6, %r1, 2;
	mov.u32 	%r7, partialSum;
	add.s32 	%r2, %r7, %r6;
	st.shared.f32 	[%r2], %f1;
	bar.sync 	0;
	mov.u32 	%r3, %ntid.x;
	setp.lt.u32 	%p1, %r3, 2;
	@%p1 bra 	$L__BB1_5;
	mov.b32 	%r13, 1;
$L__BB1_2:
	bar.sync 	0;
	shl.b32 	%r5, %r13, 1;
	add.s32 	%r9, %r5, -1;
	and.b32  	%r10, %r9, %r1;
	setp.ne.s32 	%p2, %r10, 0;
	@%p2 bra 	$L__BB1_4;
	shl.b32 	%r11, %r13, 2;
	add.s32 	%r12, %r2, %r11;
	ld.shared.f32 	%f2, [%r12];
	ld.shared.f32 	%f3, [%r2];
	add.f32 	%f4, %f2, %f3;
	st.shared.f32 	[%r2], %f4;
$L__BB1_4:
	setp.lt.u32 	%p3, %r5, %r3;
	mov.u32 	%r13, %r5;
	@%p3 bra 	$L__BB1_2;
$L__BB1_5:
	bar.sync 	0;
	setp.ne.s32 	%p4, %r1, 0;
	@%p4 bra 	$L__BB1_7;
	ld.shared.f32 	%f5, [partialSum];
	cvta.to.global.u64 	%rd6, %rd1;
	st.global.f32 	[%rd6], %f5;
$L__BB1_7:
	ret;

}


// ===== COMPILED SASS (sm_100) =====

	.target	sm_100

	.elftype	@"ET_EXEC"


//--------------------- .note.nv.tkinfo           --------------------------
	.section	.note.nv.tkinfo,"",@"SHT_NOTE"
	.sectionflags	@"SHF_NOTE_NV_TKINFO"
	.tkinfo
        /*0018*/ 	.word	0x00000002
        /*0030*/ 	.string	""
        /*0030*/ 	.string	"ptxas"
        /*0030*/ 	.string	"Cuda compilation tools, release 13.0, V13.0.88"
        /*0030*/ 	.string	"Build cuda_13.0.r13.0/compiler.36424714_0"
        /*0030*/ 	.string	"-arch sm_100 -m 64 "



//--------------------- .note.nv.cuinfo           --------------------------
	.section	.note.nv.cuinfo,"",@"SHT_NOTE"
	.sectionflags	@"SHF_NOTE_NV_CUINFO"
        /*0018*/ 	.short	0x0002
        /*001a*/ 	.short	0x0064
        /*001c*/ 	.short	0x0082
	.zero		2


//--------------------- .nv.info                  --------------------------
	.section	.nv.info,"",@"SHT_CUDA_INFO"
	.align	4


	//----- nvinfo : EIATTR_REGCOUNT
	.align		4
        /*0000*/ 	.byte	0x04, 0x2f
        /*0002*/ 	.short	(.L_1 - .L_0)
	.align		4
.L_0:
        /*0004*/ 	.word	index@(_Z5Soma2PfS_)
        /*0008*/ 	.word	0x0000000c


	//----- nvinfo : EIATTR_FRAME_SIZE
	.align		4
.L_1:
        /*000c*/ 	.byte	0x04, 0x11
        /*000e*/ 	.short	(.L_3 - .L_2)
	.align		4
.L_2:
        /*0010*/ 	.word	index@(_Z5Soma2PfS_)
        /*0014*/ 	.word	0x00000000


	//----- nvinfo : EIATTR_REGCOUNT
	.align		4
.L_3:
        /*0018*/ 	.byte	0x04, 0x2f
        /*001a*/ 	.short	(.L_5 - .L_4)
	.align		4
.L_4:
        /*001c*/ 	.word	index@(_Z5Soma1PfS_)
        /*0020*/ 	.word	0x0000000a


	//----- nvinfo : EIATTR_FRAME_SIZE
	.align		4
.L_5:
        /*0024*/ 	.byte	0x04, 0x11
        /*0026*/ 	.short	(.L_7 - .L_6)
	.align		4
.L_6:
        /*0028*/ 	.word	index@(_Z5Soma1PfS_)
        /*002c*/ 	.word	0x00000000


	//----- nvinfo : EIATTR_MIN_STACK_SIZE
	.align		4
.L_7:
        /*0030*/ 	.byte	0x04, 0x12
        /*0032*/ 	.short	(.L_9 - .L_8)
	.align		4
.L_8:
        /*0034*/ 	.word	index@(_Z5Soma1PfS_)
        /*0038*/ 	.word	0x00000000


	//----- nvinfo : EIATTR_MIN_STACK_SIZE
	.align		4
.L_9:
        /*003c*/ 	.byte	0x04, 0x12
        /*003e*/ 	.short	(.L_11 - .L_10)
	.align		4
.L_10:
        /*0040*/ 	.word	index@(_Z5Soma2PfS_)
        /*0044*/ 	.word	0x00000000
.L_11:


//--------------------- .nv.compat                --------------------------
	.section	.nv.compat,"",@"SHT_CUDA_COMPAT_INFO"
	.align	4
        /*0000*/ 	.byte	0x02, 0x09, 0x00, 0x00, 0x02, 0x02, 0x01, 0x00, 0x02, 0x05, 0x05, 0x00, 0x03, 0x07, 0x01, 0x01
        /*0010*/ 	.byte	0x02, 0x03, 0x00, 0x00, 0x02, 0x06, 0x01, 0x00, 0x04, 0x0b, 0x08, 0x00, 0x09, 0x00, 0x00, 0x00
        /*0020*/ 	.byte	0x00, 0x00, 0x00, 0x00


//--------------------- .nv.info._Z5Soma1PfS_     --------------------------
	.section	.nv.info._Z5Soma1PfS_,"",@"SHT_CUDA_INFO"
	.sectionflags	@""
	.align	4


	//----- nvinfo : EIATTR_CUDA_API_VERSION
	.align		4
        /*0000*/ 	.byte	0x04, 0x37
        /*0002*/ 	.short	(.L_13 - .L_12)
.L_12:
        /*0004*/ 	.word	0x00000082


	//----- nvinfo : EIATTR_KPARAM_INFO
	.align		4
.L_13:
        /*0008*/ 	.byte	0x04, 0x17
        /*000a*/ 	.short	(.L_15 - .L_14)
.L_14:
        /*000c*/ 	.word	0x00000000
        /*0010*/ 	.short	0x0001
        /*0012*/ 	.short	0x0008
        /*0014*/ 	.byte	0x00, 0xf5, 0x21, 0x00


	//----- nvinfo : EIATTR_KPARAM_INFO
	.align		4
.L_15:
        /*0018*/ 	.byte	0x04, 0x17
        /*001a*/ 	.short	(.L_17 - .L_16)
.L_16:
        /*001c*/ 	.word	0x00000000
        /*0020*/ 	.short	0x0000
        /*0022*/ 	.short	0x0000
        /*0024*/ 	.byte	0x00, 0xf5, 0x21, 0x00


	//----- nvinfo : EIATTR_SPARSE_MMA_MASK
	.align		4
.L_17:
        /*0028*/ 	.byte	0x03, 0x50
        /*002a*/ 	.short	0x0000


	//----- nvinfo : EIATTR_MAXREG_COUNT
	.align		4
        /*002c*/ 	.byte	0x03, 0x1b
        /*002e*/ 	.short	0x00ff


	//----- nvinfo : EIATTR_NUM_BARRIERS
	.align		4
        /*0030*/ 	.byte	0x02, 0x4c
        /*0032*/ 	.byte	0x01
	.zero		1


	//----- nvinfo : EIATTR_MERCURY_ISA_VERSION
	.align		4
        /*0034*/ 	.byte	0x03, 0x5f
        /*0036*/ 	.short	0x0101


	//----- nvinfo : EIATTR_VRC_CTA_INIT_COUNT
	.align		4
        /*0038*/ 	.byte	0x02, 0x4a
	.zero		1
	.zero		1


	//----- nvinfo : EIATTR_EXIT_INSTR_OFFSETS
	.align		4
        /*003c*/ 	.byte	0x04, 0x1c
        /*003e*/ 	.short	(.L_19 - .L_18)


	//   ....[0]....
.L_18:
        /*0040*/ 	.word	0x000001e0


	//   ....[1]....
        /*0044*/ 	.word	0x00000250


	//----- nvinfo : EIATTR_CBANK_PARAM_SIZE
	.align		4
.L_19:
        /*0048*/ 	.byte	0x03, 0x19
        /*004a*/ 	.short	0x0010


	//----- nvinfo : EIATTR_PARAM_CBANK
	.align		4
        /*004c*/ 	.byte	0x04, 0x0a
        /*004e*/ 	.short	(.L_21 - .L_20)
	.align		4
.L_20:
        /*0050*/ 	.word	index@(.nv.constant0._Z5Soma1PfS_)
        /*0054*/ 	.short	0x0380
        /*0056*/ 	.short	0x0010


	//----- nvinfo : EIATTR_SW_WAR
	.align		4
.L_21:
        /*0058*/ 	.byte	0x04, 0x36
        /*005a*/ 	.short	(.L_23 - .L_22)
.L_22:
        /*005c*/ 	.word	0x00000008
.L_23:


//--------------------- .nv.info._Z5Soma2PfS_     --------------------------
	.section	.nv.info._Z5Soma2PfS_,"",@"SHT_CUDA_INFO"
	.sectionflags	@""
	.align	4


	//----- nvinfo : EIATTR_CUDA_API_VERSION
	.align		4
        /*0000*/ 	.byte	0x04, 0x37
        /*0002*/ 	.short	(.L_25 - .L_24)
.L_24:
        /*0004*/ 	.word	0x00000082


	//----- nvinfo : EIATTR_KPARAM_INFO
	.align		4
.L_25:
        /*0008*/ 	.byte	0x04, 0x17
        /*000a*/ 	.short	(.L_27 - .L_26)
.L_26:
        /*000c*/ 	.word	0x00000000
        /*0010*/ 	.short	0x0001
        /*0012*/ 	.short	0x0008
        /*0014*/ 	.byte	0x00, 0xf5, 0x21, 0x00


	//----- nvinfo : EIATTR_KPARAM_INFO
	.align		4
.L_27:
        /*0018*/ 	.byte	0x04, 0x17
        /*001a*/ 	.short	(.L_29 - .L_28)
.L_28:
        /*001c*/ 	.word	0x00000000
        /*0020*/ 	.short	0x0000
        /*0022*/ 	.short	0x0000
        /*0024*/ 	.byte	0x00, 0xf5, 0x21, 0x00


	//----- nvinfo : EIATTR_SPARSE_MMA_MASK
	.align		4
.L_29:
        /*0028*/ 	.byte	0x03, 0x50
        /*002a*/ 	.short	0x0000


	//----- nvinfo : EIATTR_MAXREG_COUNT
	.align		4
        /*002c*/ 	.byte	0x03, 0x1b
        /*002e*/ 	.short	0x00ff


	//----- nvinfo : EIATTR_NUM_BARRIERS
	.align		4
        /*0030*/ 	.byte	0x02, 0x4c
        /*0032*/ 	.byte	0x01
	.zero		1


	//----- nvinfo : EIATTR_MERCURY_ISA_VERSION
	.align		4
        /*0034*/ 	.byte	0x03, 0x5f
        /*0036*/ 	.short	0x0101


	//----- nvinfo : EIATTR_VRC_CTA_INIT_COUNT
	.align		4
        /*0038*/ 	.byte	0x02, 0x4a
	.zero		1
	.zero		1


	//----- nvinfo : EIATTR_CRS_STACK_SIZE
	.align		4
        /*003c*/ 	.byte	0x04, 0x1e
        /*003e*/ 	.short	(.L_31 - .L_30)
.L_30:
        /*0040*/ 	.word	0x00000000


	//----- nvinfo : EIATTR_CBANK_PARAM_SIZE
	.align		4
.L_31:
        /*0044*/ 	.byte	0x03, 0x19
        /*0046*/ 	.short	0x0010


	//----- nvinfo : EIATTR_PARAM_CBANK
	.align		4
        /*0048*/ 	.byte	0x04, 0x0a
        /*004a*/ 	.short	(.L_33 - .L_32)
	.align		4
.L_32:
        /*004c*/ 	.word	index@(.nv.constant0._Z5Soma2PfS_)
        /*0050*/ 	.short	0x0380
        /*0052*/ 	.short	0x0010


	//----- nvinfo : EIATTR_SW_WAR
	.align		4
.L_33:
        /*0054*/ 	.byte	0x04, 0x36
        /*0056*/ 	.short	(.L_35 - .L_34)
.L_34:
        /*0058*/ 	.word	0x00000008
.L_35:


//--------------------- .nv.callgraph             --------------------------
	.section	.nv.callgraph,"",@"SHT_CUDA_CALLGRAPH"
	.align	4
	.sectionentsize	8
	.align		4
        /*0000*/ 	.word	0x00000000
	.align		4
        /*0004*/ 	.word	0xffffffff
	.align		4
        /*0008*/ 	.word	0x00000000
	.align		4
        /*000c*/ 	.word	0xfffffffe
	.align		4
        /*0010*/ 	.word	0x00000000
	.align		4
        /*0014*/ 	.word	0xfffffffd
	.align		4
        /*0018*/ 	.word	0x00000000
	.align		4
        /*001c*/ 	.word	0xfffffffc


//--------------------- .text._Z5Soma1PfS_        --------------------------
	.section	.text._Z5Soma1PfS_,"ax",@progbits
	.align	128
        .global         _Z5Soma1PfS_
        .type           _Z5Soma1PfS_,@function
        .size           _Z5Soma1PfS_,(.L_x_7 - _Z5Soma1PfS_)
        .other          _Z5Soma1PfS_,@"STO_CUDA_ENTRY STV_DEFAULT"
_Z5Soma1PfS_:
.text._Z5Soma1PfS_:
[----:B------:R-:W-:Y:S01]  /*0000*/  LDC R1, c[0x0][0x37c] ;  /* 0x0000df00ff017b82 */ /* 0x000fe20000000800 */
[----:B------:R-:W0:Y:S07]  /*0010*/  S2R R7, SR_TID.X ;  /* 0x0000000000077919 */ /* 0x000e2e0000002100 */
[----:B------:R-:W0:Y:S01]  /*0020*/  LDC.64 R2, c[0x0][0x388] ;  /* 0x0000e200ff027b82 */ /* 0x000e220000000a00 */
[----:B------:R-:W1:Y:S01]  /*0030*/  LDCU.64 UR6, c[0x0][0x358] ;  /* 0x00006b00ff0677ac */ /* 0x000e620008000a00 */
[----:B0-----:R-:W-:-:S06]  /*0040*/  IMAD.WIDE.U32 R2, R7, 0x4, R2 ;  /* 0x0000000407027825 */ /* 0x001fcc00078e0002 */
[----:B-1----:R-:W2:Y:S01]  /*0050*/  LDG.E R2, desc[UR6][R2.64] ;  /* 0x0000000602027981 */ /* 0x002ea2000c1e1900 */
[----:B------:R-:W0:Y:S01]  /*0060*/  S2UR UR5, SR_CgaCtaId ;  /* 0x00000000000579c3 */ /* 0x000e220000008800 */
[----:B------:R-:W-:Y:S01]  /*0070*/  UMOV UR4, 0x400 ;  /* 0x0000040000047882 */ /* 0x000fe20000000000 */
[----:B------:R-:W1:Y:S01]  /*0080*/  LDCU UR8, c[0x0][0x360] ;  /* 0x00006c00ff0877ac */ /* 0x000e620008000800 */
[----:B------:R-:W-:Y:S01]  /*0090*/  ISETP.NE.AND P0, PT, R7, RZ, PT ;  /* 0x000000ff0700720c */ /* 0x000fe20003f05270 */
[----:B-1----:R-:W-:Y:S02]  /*00a0*/  UISETP.GE.U32.AND UP0, UPT, UR8, 0x2, UPT ;  /* 0x000000020800788c */ /* 0x002fe4000bf06070 */
[----:B0-----:R-:W-:-:S06]  /*00b0*/  ULEA UR4, UR5, UR4, 0x18 ;  /* 0x0000000405047291 */ /* 0x001fcc000f8ec0ff */
[----:B------:R-:W-:-:S05]  /*00c0*/  LEA R5, R7, UR4, 0x2 ;  /* 0x0000000407057c11 */ /* 0x000fca000f8e10ff */
[----:B--2---:R0:W-:Y:S01]  /*00d0*/  STS [R5], R2 ;  /* 0x0000000205007388 */ /* 0x0041e20000000800 */
[----:B------:R-:W-:Y:S06]  /*00e0*/  BAR.SYNC.DEFER_BLOCKING 0x0 ;  /* 0x0000000000007b1d */ /* 0x000fec0000010000 */
[----:B------:R-:W-:Y:S05]  /*00f0*/  BRA.U !UP0, `(.L_x_0) ;  /* 0x0000000108347547 */ /* 0x000fea000b800000 */
[----:B------:R-:W-:-:S07]  /*0100*/  IMAD.MOV.U32 R0, RZ, RZ, 0x1 ;  /* 0x00000001ff007424 */ /* 0x000fce00078e00ff */
.L_x_1:
[----:B------:R-:W-:Y:S01]  /*0110*/  SHF.L.U32 R6, R0, 0x1, RZ ;  /* 0x0000000100067819 */ /* 0x000fe200000006ff */
[----:B------:R-:W-:Y:S04]  /*0120*/  BAR.SYNC.DEFER_BLOCKING 0x0 ;  /* 0x0000000000007b1d */ /* 0x000fe80000010000 */
[----:B0-----:R-:W-:-:S05]  /*0130*/  VIADD R2, R6, 0xffffffff ;  /* 0xffffffff06027836 */ /* 0x001fca0000000000 */
[----:B------:R-:W-:-:S13]  /*0140*/  LOP3.LUT P1, RZ, R2, R7, RZ, 0xc0, !PT ;  /* 0x0000000702ff7212 */ /* 0x000fda000782c0ff */
[----:B------:R-:W-:Y:S01]  /*0150*/  @!P1 LEA R2, R0, R5, 0x2 ;  /* 0x0000000500029211 */ /* 0x000fe200078e10ff */
[----:B------:R-:W-:Y:S01]  /*0160*/  IMAD.MOV.U32 R0, RZ, RZ, R6 ;  /* 0x000000ffff007224 */ /* 0x000fe200078e0006 */
[----:B------:R-:W-:Y:S04]  /*0170*/  @!P1 LDS R3, [R5] ;  /* 0x0000000005039984 */ /* 0x000fe80000000800 */
[----:B------:R-:W0:Y:S02]  /*0180*/  @!P1 LDS R2, [R2] ;  /* 0x0000000002029984 */ /* 0x000e240000000800 */
[----:B0-----:R-:W-:-:S05]  /*0190*/  @!P1 FADD R4, R2, R3 ;  /* 0x0000000302049221 */ /* 0x001fca0000000000 */
[----:B------:R1:W-:Y:S01]  /*01a0*/  @!P1 STS [R5], R4 ;  /* 0x0000000405009388 */ /* 0x0003e20000000800 */
[----:B------:R-:W-:-:S13]  /*01b0*/  ISETP.GE.U32.AND P1, PT, R6, UR8, PT ;  /* 0x0000000806007c0c */ /* 0x000fda000bf26070 */
[----:B-1----:R-:W-:Y:S05]  /*01c0*/  @!P1 BRA `(.L_x_1) ;  /* 0xfffffffc00d09947 */ /* 0x002fea000383ffff */
.L_x_0:
[----:B------:R-:W-:Y:S06]  /*01d0*/  BAR.SYNC.DEFER_BLOCKING 0x0 ;  /* 0x0000000000007b1d */ /* 0x000fec0000010000 */
[----:B------:R-:W-:Y:S05]  /*01e0*/  @P0 EXIT ;  /* 0x000000000000094d */ /* 0x000fea0003800000 */
[----:B------:R-:W1:Y:S01]  /*01f0*/  S2UR UR5, SR_CgaCtaId ;  /* 0x00000000000579c3 */ /* 0x000e620000008800 */
[----:B------:R-:W-:-:S07]  /*0200*/  UMOV UR4, 0x400 ;  /* 0x0000040000047882 */ /* 0x000fce0000000000 */
[----:B0-----:R-:W0:Y:S01]  /*0210*/  LDC.64 R2, c[0x0][0x380] ;  /* 0x0000e000ff027b82 */ /* 0x001e220000000a00 */
[----:B-1----:R-:W-:-:S09]  /*0220*/  ULEA UR4, UR5, UR4, 0x18 ;  /* 0x0000000405047291 */ /* 0x002fd2000f8ec0ff */
[----:B------:R-:W0:Y:S04]  /*0230*/  LDS R5, [UR4] ;  /* 0x00000004ff057984 */ /* 0x000e280008000800 */
[----:B0-----:R-:W-:Y:S01]  /*0240*/  STG.E desc[UR6][R2.64], R5 ;  /* 0x0000000502007986 */ /* 0x001fe2000c101906 */
[----:B------:R-:W-:Y:S05]  /*0250*/  EXIT ;  /* 0x000000000000794d */ /* 0x000fea0003800000 */
.L_x_2:
[----:B------:R-:W-:-:S00]  /*0260*/  BRA `(.L_x_2) ;  /* 0xfffffffc00fc7947 */ /* 0x000fc0000383ffff */
[----:B------:R-:W-:-:S00]  /*0270*/  NOP ;  /* 0x0000000000007918 */ /* 0x000fc00000000000 */
        /* <DEDUP_REMOVED lines=8> */
.L_x_7:


//--------------------- .text._Z5Soma2PfS_        --------------------------
	.section	.text._Z5Soma2PfS_,"ax",@progbits
	.align	128
        .global         _Z5Soma2PfS_
        .type           _Z5Soma2PfS_,@function
        .size           _Z5Soma2PfS_,(.L_x_8 - _Z5Soma2PfS_)
        .other          _Z5Soma2PfS_,@"STO_CUDA_ENTRY STV_DEFAULT"
_Z5Soma2PfS_:
.text._Z5Soma2PfS_:
[----:B------:R-:W-:Y:S01]  /*0000*/  LDC R1, c[0x0][0x37c] ;  /* 0x0000df00ff017b82 */ /* 0x000fe20000000800 */
[----:B------:R-:W0:Y:S07]  /*0010*/  S2R R7, SR_TID.X ;  /* 0x0000000000077919 */ /* 0x000e2e0000002100 */
[----:B------:R-:W0:Y:S01]  /*0020*/  LDC.64 R2, c[0x0][0x388] ;  /* 0x0000e200ff027b82 */ /* 0x000e220000000a00 */
[----:B------:R-:W1:Y:S01]  /*0030*/  LDCU.64 UR4, c[0x0][0x358] ;  /* 0x00006b00ff0477ac */ /* 0x000e620008000a00 */
[----:B0-----:R-:W-:-:S06]  /*0040*/  IMAD.WIDE.U32 R2, R7, 0x4, R2 ;  /* 0x0000000407027825 */ /* 0x001fcc00078e0002 */
[----:B-1----:R-:W2:Y:S01]  /*0050*/  LDG.E R2, desc[UR4][R2.64] ;  /* 0x0000000402027981 */ /* 0x002ea2000c1e1900 */
[----:B------:R-:W0:Y:S01]  /*0060*/  S2UR UR5, SR_CgaCtaId ;  /* 0x00000000000579c3 */ /* 0x000e220000008800 */
[----:B------:R-:W-:Y:S02]  /*0070*/  UMOV UR4, 0x400 ;  /* 0x0000040000047882 */ /* 0x000fe40000000000 */
[----:B0-----:R-:W-:-:S06]  /*0080*/  ULEA UR4, UR5, UR4, 0x18 ;  /* 0x0000000405047291 */ /* 0x001fcc000f8ec0ff */
[----:B------:R-:W-:-:S05]  /*0090*/  LEA R5, R7, UR4, 0x2 ;  /* 0x0000000407057c11 */ /* 0x000fca000f8e10ff */
[----:B------:R-:W0:Y:S02]  /*00a0*/  LDCU UR4, c[0x0][0x360] ;  /* 0x00006c00ff0477ac */ /* 0x000e240008000800 */
[----:B0-----:R-:W-:Y:S01]  /*00b0*/  IMAD.U32 R0, RZ, RZ, UR4 ;  /* 0x00000004ff007e24 */ /* 0x001fe2000f8e00ff */
[----:B--2---:R0:W-:Y:S01]  /*00c0*/  STS [R5], R2 ;  /* 0x0000000205007388 */ /* 0x0041e20000000800 */
[----:B------:R-:W-:Y:S06]  /*00d0*/  BAR.SYNC.DEFER_BLOCKING 0x0 ;  /* 0x0000000000007b1d */ /* 0x000fec0000010000 */
.L_x_5:
[----:B0-----:R-:W-:Y:S01]  /*00e0*/  LOP3.LUT P0, R4, R0, 0x7fe, RZ, 0xc0, !PT ;  /* 0x000007fe00047812 */ /* 0x001fe2000780c0ff */
[----:B------:R-:W-:Y:S05]  /*00f0*/  WARPSYNC.ALL ;  /* 0x0000000000007948 */ /* 0x000fea0003800000 */
[----:B------:R-:W1:Y:S01]  /*0100*/  I2F.U32.RP R6, R4 ;  /* 0x0000000400067306 */ /* 0x000e620000209000 */
[----:B------:R-:W-:Y:S01]  /*0110*/  IADD3 R9, PT, PT, RZ, -R4, RZ ;  /* 0x80000004ff097210 */ /* 0x000fe20007ffe0ff */
[----:B------:R-:W-:Y:S01]  /*0120*/  BAR.SYNC.DEFER_BLOCKING 0x0 ;  /* 0x0000000000007b1d */ /* 0x000fe20000010000 */
[----:B------:R-:W-:-:S05]  /*0130*/  SHF.R.U32.HI R0, RZ, 0x1, R0 ;  /* 0x00000001ff007819 */ /* 0x000fca0000011600 */
[----:B------:R-:W-:Y:S01]  /*0140*/  BSSY.RECONVERGENT B0, `(.L_x_3) ;  /* 0x0000016000007945 */ /* 0x000fe20003800200 */
[----:B-1----:R-:W0:Y:S02]  /*0150*/  MUFU.RCP R6, R6 ;  /* 0x0000000600067308 */ /* 0x002e240000001000 */
[----:B0-----:R-:W-:-:S06]  /*0160*/  VIADD R2, R6, 0xffffffe ;  /* 0x0ffffffe06027836 */ /* 0x001fcc0000000000 */
[----:B------:R0:W1:Y:S02]  /*0170*/  F2I.FTZ.U32.TRUNC.NTZ R3, R2 ;  /* 0x0000000200037305 */ /* 0x000064000021f000 */
[----:B0-----:R-:W-:Y:S02]  /*0180*/  IMAD.MOV.U32 R2, RZ, RZ, RZ ;  /* 0x000000ffff027224 */ /* 0x001fe400078e00ff */
[----:B-1----:R-:W-:-:S04]  /*0190*/  IMAD R9, R9, R3, RZ ;  /* 0x0000000309097224 */ /* 0x002fc800078e02ff */
[----:B------:R-:W-:-:S06]  /*01a0*/  IMAD.HI.U32 R3, R3, R9, R2 ;  /* 0x0000000903037227 */ /* 0x000fcc00078e0002 */
[----:B------:R-:W-:-:S05]  /*01b0*/  IMAD.HI.U32 R3, R3, R7, RZ ;  /* 0x0000000703037227 */ /* 0x000fca00078e00ff */
[----:B------:R-:W-:-:S05]  /*01c0*/  IADD3 R3, PT, PT, -R3, RZ, RZ ;  /* 0x000000ff03037210 */ /* 0x000fca0007ffe1ff */
[----:B------:R-:W-:-:S05]  /*01d0*/  IMAD R3, R4, R3, R7 ;  /* 0x0000000304037224 */ /* 0x000fca00078e0207 */
[----:B------:R-:W-:-:S13]  /*01e0*/  ISETP.GE.U32.AND P1, PT, R3, R4, PT ;  /* 0x000000040300720c */ /* 0x000fda0003f26070 */
[----:B------:R-:W-:-:S05]  /*01f0*/  @P1 IMAD.IADD R3, R3, 0x1, -R4 ;  /* 0x0000000103031824 */ /* 0x000fca00078e0a04 */
[----:B------:R-:W-:-:S13]  /*0200*/  ISETP.GE.U32.AND P1, PT, R3, R4, PT ;  /* 0x000000040300720c */ /* 0x000fda0003f26070 */
[----:B------:R-:W-:Y:S02]  /*0210*/  @P1 IADD3 R3, PT, PT, -R4, R3, RZ ;  /* 0x0000000304031210 */ /* 0x000fe40007ffe1ff */
[----:B------:R-:W-:-:S04]  /*0220*/  @!P0 LOP3.LUT R3, RZ, R4, RZ, 0x33, !PT ;  /* 0x00000004ff038212 */ /* 0x000fc800078e33ff */
[----:B------:R-:W-:-:S13]  /*0230*/  ISETP.NE.AND P0, PT, R3, RZ, PT ;  /* 0x000000ff0300720c */ /* 0x000fda0003f05270 */
[----:B------:R-:W-:Y:S05]  /*0240*/  @P0 BRA `(.L_x_4) ;  /* 0x0000000000140947 */ /* 0x000fea0003800000 */
[----:B------:R-:W-:Y:S01]  /*0250*/  LEA R2, R0, R5, 0x2 ;  /* 0x0000000500027211 */ /* 0x000fe200078e10ff */
[----:B------:R-:W-:Y:S05]  /*0260*/  LDS R3, [R5] ;  /* 0x0000000005037984 */ /* 0x000fea0000000800 */
[----:B------:R-:W0:Y:S02]  /*0270*/  LDS R2, [R2] ;  /* 0x0000000002027984 */ /* 0x000e240000000800 */
[----:B0-----:R-:W-:-:S05]  /*0280*/  FADD R4, R2, R3 ;  /* 0x0000000302047221 */ /* 0x001fca0000000000 */
[----:B------:R0:W-:Y:S02]  /*0290*/  STS [R5], R4 ;  /* 0x0000000405007388 */ /* 0x0001e40000000800 */
.L_x_4:
[----:B------:R-:W-:Y:S05]  /*02a0*/  BSYNC.RECONVERGENT B0 ;  /* 0x0000000000007941 */ /* 0x000fea0003800200 */
.L_x_3:
[----:B------:R-:W-:Y:S05]  /*02b0*/  BRA `(.L_x_5) ;  /* 0xfffffffc00887947 */ /* 0x000fea000383ffff */
.L_x_6:
        /* <DEDUP_REMOVED lines=12> */
.L_x_8:


//--------------------- .nv.shared._Z5Soma1PfS_   --------------------------
	.section	.nv.shared._Z5Soma1PfS_,"aw",@nobits
	.sectionflags	@""
	.align	16
	.zero		1024


//--------------------- .nv.shared.reserved.0     --------------------------
	.section	.nv.shared.reserved.0,"aw",@nobits
	.weak		__nv_reservedSMEM_offset_0_alias
	.size		__nv_reservedSMEM_offset_0_alias, 0, 64
	.other		__nv_reservedSMEM_offset_0_alias,@"STO_CUDA_RESERVED_SHARED STV_DEFAULT"
__nv_reservedSMEM_offset_0_alias:
	.zero		0
	.zero		64


//--------------------- .nv.shared._Z5Soma2PfS_   --------------------------
	.section	.nv.shared._Z5Soma2PfS_,"aw",@nobits
	.sectionflags	@""
	.align	16
	.zero		1024


//--------------------- .nv.constant0._Z5Soma1PfS_ --------------------------
	.section	.nv.constant0._Z5Soma1PfS_,"a",@progbits
	.sectionflags	@""
	.align	4
.nv.constant0._Z5Soma1PfS_:
	.zero		912


//--------------------- .nv.constant0._Z5Soma2PfS_ --------------------------
	.section	.nv.constant0._Z5Soma2PfS_,"a",@progbits
	.sectionflags	@""
	.align	4
.nv.constant0._Z5Soma2PfS_:
	.zero		912


//--------------------- SYMBOLS --------------------------

	.type		.nv.reservedSmem.offset0,@object
	.size		.nv.reservedSmem.offset0,0x4
	.type		.nv.reservedSmem.cap,@object
	.size		.nv.reservedSmem.cap,0x4
